//
// Generated by NVIDIA NVVM Compiler
//
// Compiler Build ID: CL-36424714
// Cuda compilation tools, release 13.0, V13.0.88
// Based on NVVM 20.0.0
//

.version 9.0
.target sm_100
.address_size 64

	// .globl	_Z12saxpy_deviceiPfS_f

.visible .entry _Z12saxpy_deviceiPfS_f(
	.param .u32 _Z12saxpy_deviceiPfS_f_param_0,
	.param .u64 .ptr .align 1 _Z12saxpy_deviceiPfS_f_param_1,
	.param .u64 .ptr .align 1 _Z12saxpy_deviceiPfS_f_param_2,
	.param .f32 _Z12saxpy_deviceiPfS_f_param_3
)
{
	.reg .pred 	%p<3>;
	.reg .b32 	%r<11>;
	.reg .b32 	%f<5>;
	.reg .b64 	%rd<8>;

	ld.param.u32 	%r6, [_Z12saxpy_deviceiPfS_f_param_0];
	ld.param.u64 	%rd3, [_Z12saxpy_deviceiPfS_f_param_1];
	ld.param.u64 	%rd4, [_Z12saxpy_deviceiPfS_f_param_2];
	ld.param.f32 	%f1, [_Z12saxpy_deviceiPfS_f_param_3];
	mov.u32 	%r7, %ctaid.x;
	mov.u32 	%r1, %ntid.x;
	mov.u32 	%r8, %tid.x;
	mad.lo.s32 	%r10, %r7, %r1, %r8;
	setp.ge.s32 	%p1, %r10, %r6;
	@%p1 bra 	$L__BB0_3;
	mov.u32 	%r9, %nctaid.x;
	mul.lo.s32 	%r3, %r1, %r9;
	cvta.to.global.u64 	%rd1, %rd3;
	cvta.to.global.u64 	%rd2, %rd4;
$L__BB0_2:
	mul.wide.s32 	%rd5, %r10, 4;
	add.s64 	%rd6, %rd1, %rd5;
	ld.global.f32 	%f2, [%rd6];
	add.s64 	%rd7, %rd2, %rd5;
	ld.global.f32 	%f3, [%rd7];
	fma.rn.f32 	%f4, %f1, %f2, %f3;
	st.global.f32 	[%rd7], %f4;
	add.s32 	%r10, %r10, %r3;
	setp.lt.s32 	%p2, %r10, %r6;
	@%p2 bra 	$L__BB0_2;
$L__BB0_3:
	ret;

}


// ===== COMPILED SASS (sm_100) =====

	.target	sm_100

	.elftype	@"ET_EXEC"


//--------------------- .note.nv.tkinfo           --------------------------
	.section	.note.nv.tkinfo,"",@"SHT_NOTE"
	.sectionflags	@"SHF_NOTE_NV_TKINFO"
	.tkinfo
        /*0018*/ 	.word	0x00000002
        /*0030*/ 	.string	""
        /*0030*/ 	.string	"ptxas"
        /*0030*/ 	.string	"Cuda compilation tools, release 13.0, V13.0.88"
        /*0030*/ 	.string	"Build cuda_13.0.r13.0/compiler.36424714_0"
        /*0030*/ 	.string	"-arch sm_100 -m 64 "



//--------------------- .note.nv.cuinfo           --------------------------
	.section	.note.nv.cuinfo,"",@"SHT_NOTE"
	.sectionflags	@"SHF_NOTE_NV_CUINFO"
        /*0018*/ 	.short	0x0002
        /*001a*/ 	.short	0x0064
        /*001c*/ 	.short	0x0082
	.zero		2


//--------------------- .nv.info                  --------------------------
	.section	.nv.info,"",@"SHT_CUDA_INFO"
	.align	4


	//----- nvinfo : EIATTR_REGCOUNT
	.align		4
        /*0000*/ 	.byte	0x04, 0x2f
        /*0002*/ 	.short	(.L_1 - .L_0)
	.align		4
.L_0:
        /*0004*/ 	.word	index@(_Z12saxpy_deviceiPfS_f)
        /*0008*/ 	.word	0x00000010


	//----- nvinfo : EIATTR_FRAME_SIZE
	.align		4
.L_1:
        /*000c*/ 	.byte	0x04, 0x11
        /*000e*/ 	.short	(.L_3 - .L_2)
	.align		4
.L_2:
        /*0010*/ 	.word	index@(_Z12saxpy_deviceiPfS_f)
        /*0014*/ 	.word	0x00000000


	//----- nvinfo : EIATTR_MIN_STACK_SIZE
	.align		4
.L_3:
        /*0018*/ 	.byte	0x04, 0x12
        /*001a*/ 	.short	(.L_5 - .L_4)
	.align		4
.L_4:
        /*001c*/ 	.word	index@(_Z12saxpy_deviceiPfS_f)
        /*0020*/ 	.word	0x00000000
.L_5:


//--------------------- .nv.compat                --------------------------
	.section	.nv.compat,"",@"SHT_CUDA_COMPAT_INFO"
	.align	4
        /*0000*/ 	.byte	0x02, 0x09, 0x00, 0x00, 0x02, 0x02, 0x01, 0x00, 0x02, 0x05, 0x05, 0x00, 0x03, 0x07, 0x01, 0x01
        /*0010*/ 	.byte	0x02, 0x03, 0x00, 0x00, 0x02, 0x06, 0x01, 0x00, 0x04, 0x0b, 0x08, 0x00, 0x09, 0x00, 0x00, 0x00
        /*0020*/ 	.byte	0x00, 0x00, 0x00, 0x00


//--------------------- .nv.info._Z12saxpy_deviceiPfS_f --------------------------
	.section	.nv.info._Z12saxpy_deviceiPfS_f,"",@"SHT_CUDA_INFO"
	.sectionflags	@""
	.align	4


	//----- nvinfo : EIATTR_CUDA_API_VERSION
	.align		4
        /*0000*/ 	.byte	0x04, 0x37
        /*0002*/ 	.short	(.L_7 - .L_6)
.L_6:
        /*0004*/ 	.word	0x00000082


	//----- nvinfo : EIATTR_KPARAM_INFO
	.align		4
.L_7:
        /*0008*/ 	.byte	0x04, 0x17
        /*000a*/ 	.short	(.L_9 - .L_8)
.L_8:
        /*000c*/ 	.word	0x00000000
        /*0010*/ 	.short	0x0003
        /*0012*/ 	.short	0x0018
        /*0014*/ 	.byte	0x00, 0xf0, 0x11, 0x00


	//----- nvinfo : EIATTR_KPARAM_INFO
	.align		4
.L_9:
        /*0018*/ 	.byte	0x04, 0x17
        /*001a*/ 	.short	(.L_11 - .L_10)
.L_10:
        /*001c*/ 	.word	0x00000000
        /*0020*/ 	.short	0x0002
        /*0022*/ 	.short	0x0010
        /*0024*/ 	.byte	0x00, 0xf5, 0x21, 0x00


	//----- nvinfo : EIATTR_KPARAM_INFO
	.align		4
.L_11:
        /*0028*/ 	.byte	0x04, 0x17
        /*002a*/ 	.short	(.L_13 - .L_12)
.L_12:
        /*002c*/ 	.word	0x00000000
        /*0030*/ 	.short	0x0001
        /*0032*/ 	.short	0x0008
        /*0034*/ 	.byte	0x00, 0xf5, 0x21, 0x00


	//----- nvinfo : EIATTR_KPARAM_INFO
	.align		4
.L_13:
        /*0038*/ 	.byte	0x04, 0x17
        /*003a*/ 	.short	(.L_15 - .L_14)
.L_14:
        /*003c*/ 	.word	0x00000000
        /*0040*/ 	.short	0x0000
        /*0042*/ 	.short	0x0000
        /*0044*/ 	.byte	0x00, 0xf0, 0x11, 0x00


	//----- nvinfo : EIATTR_SPARSE_MMA_MASK
	.align		4
.L_15:
        /*0048*/ 	.byte	0x03, 0x50
        /*004a*/ 	.short	0x0000


	//----- nvinfo : EIATTR_MAXREG_COUNT
	.align		4
        /*004c*/ 	.byte	0x03, 0x1b
        /*004e*/ 	.short	0x00ff


	//----- nvinfo : EIATTR_MERCURY_ISA_VERSION
	.align		4
        /*0050*/ 	.byte	0x03, 0x5f
        /*0052*/ 	.short	0x0101


	//----- nvinfo : EIATTR_VRC_CTA_INIT_COUNT
	.align		4
        /*0054*/ 	.byte	0x02, 0x4a
	.zero		1
	.zero		1


	//----- nvinfo : EIATTR_EXIT_INSTR_OFFSETS
	.align		4
        /*0058*/ 	.byte	0x04, 0x1c
        /*005a*/ 	.short	(.L_17 - .L_16)


	//   ....[0]....
.L_16:
        /*005c*/ 	.word	0x00000070


	//   ....[1]....
        /*0060*/ 	.word	0x00000170


	//----- nvinfo : EIATTR_CRS_STACK_SIZE
	.align		4
.L_17:
        /*0064*/ 	.byte	0x04, 0x1e
        /*0066*/ 	.short	(.L_19 - .L_18)
.L_18:
        /*0068*/ 	.word	0x00000000


	//----- nvinfo : EIATTR_CBANK_PARAM_SIZE
	.align		4
.L_19:
        /*006c*/ 	.byte	0x03, 0x19
        /*006e*/ 	.short	0x001c


	//----- nvinfo : EIATTR_PARAM_CBANK
	.align		4
        /*0070*/ 	.byte	0x04, 0x0a
        /*0072*/ 	.short	(.L_21 - .L_20)
	.align		4
.L_20:
        /*0074*/ 	.word	index@(.nv.constant0._Z12saxpy_deviceiPfS_f)
        /*0078*/ 	.short	0x0380
        /*007a*/ 	.short	0x001c


	//----- nvinfo : EIATTR_SW_WAR
	.align		4
.L_21:
        /*007c*/ 	.byte	0x04, 0x36
        /*007e*/ 	.short	(.L_23 - .L_22)
.L_22:
        /*0080*/ 	.word	0x00000008
.L_23:


//--------------------- .nv.callgraph             --------------------------
	.section	.nv.callgraph,"",@"SHT_CUDA_CALLGRAPH"
	.align	4
	.sectionentsize	8
	.align		4
        /*0000*/ 	.word	0x00000000
	.align		4
        /*0004*/ 	.word	0xffffffff
	.align		4
        /*0008*/ 	.word	0x00000000
	.align		4
        /*000c*/ 	.word	0xfffffffe
	.align		4
        /*0010*/ 	.word	0x00000000
	.align		4
        /*0014*/ 	.word	0xfffffffd
	.align		4
        /*0018*/ 	.word	0x00000000
	.align		4
        /*001c*/ 	.word	0xfffffffc


//--------------------- .text._Z12saxpy_deviceiPfS_f --------------------------
	.section	.text._Z12saxpy_deviceiPfS_f,"ax",@progbits
	.align	128
        .global         _Z12saxpy_deviceiPfS_f
        .type           _Z12saxpy_deviceiPfS_f,@function
        .size           _Z12saxpy_deviceiPfS_f,(.L_x_2 - _Z12saxpy_deviceiPfS_f)
        .other          _Z12saxpy_deviceiPfS_f,@"STO_CUDA_ENTRY STV_DEFAULT"
_Z12saxpy_deviceiPfS_f:
.text._Z12saxpy_deviceiPfS_f:
[----:B------:R-:W-:Y:S01]  /*0000*/  LDC R1, c[0x0][0x37c] ;  /* 0x0000df00ff017b82 */ /* 0x000fe20000000800 */
[----:B------:R-:W0:Y:S07]  /*0010*/  S2R R0, SR_TID.X ;  /* 0x0000000000007919 */ /* 0x000e2e0000002100 */
[----:B------:R-:W0:Y:S01]  /*0020*/  S2UR UR4, SR_CTAID.X ;  /* 0x00000000000479c3 */ /* 0x000e220000002500 */
[----:B------:R-:W1:Y:S07]  /*0030*/  LDCU UR5, c[0x0][0x380] ;  /* 0x00007000ff0577ac */ /* 0x000e6e0008000800 */
[----:B------:R-:W0:Y:S02]  /*0040*/  LDC R11, c[0x0][0x360] ;  /* 0x0000d800ff0b7b82 */ /* 0x000e240000000800 */
[----:B0-----:R-:W-:-:S05]  /*0050*/  IMAD R0, R11, UR4, R0 ;  /* 0x000000040b007c24 */ /* 0x001fca000f8e0200 */
[----:B-1----:R-:W-:-:S13]  /*0060*/  ISETP.GE.AND P0, PT, R0, UR5, PT ;  /* 0x0000000500007c0c */ /* 0x002fda000bf06270 */
[----:B------:R-:W-:Y:S05]  /*0070*/  @P0 EXIT ;  /* 0x000000000000094d */ /* 0x000fea0003800000 */
[----:B------:R-:W0:Y:S01]  /*0080*/  LDC.64 R6, c[0x0][0x388] ;  /* 0x0000e200ff067b82 */ /* 0x000e220000000a00 */
[----:B------:R-:W1:Y:S01]  /*0090*/  LDCU UR4, c[0x0][0x370] ;  /* 0x00006e00ff0477ac */ /* 0x000e620008000800 */
[----:B------:R-:W2:Y:S06]  /*00a0*/  LDCU.64 UR6, c[0x0][0x358] ;  /* 0x00006b00ff0677ac */ /* 0x000eac0008000a00 */
[----:B------:R-:W3:Y:S01]  /*00b0*/  LDC.64 R8, c[0x0][0x390] ;  /* 0x0000e400ff087b82 */ /* 0x000ee20000000a00 */
[----:B------:R-:W4:Y:S01]  /*00c0*/  LDCU UR8, c[0x0][0x398] ;  /* 0x00007300ff0877ac */ /* 0x000f220008000800 */
[----:B-1----:R-:W-:-:S07]  /*00d0*/  IMAD R11, R11, UR4, RZ ;  /* 0x000000040b0b7c24 */ /* 0x002fce000f8e02ff */
.L_x_0:
[----:B0-----:R-:W-:-:S04]  /*00e0*/  IMAD.WIDE R2, R0, 0x4, R6 ;  /* 0x0000000400027825 */ /* 0x001fc800078e0206 */
[----:B-1-3--:R-:W-:Y:S02]  /*00f0*/  IMAD.WIDE R4, R0, 0x4, R8 ;  /* 0x0000000400047825 */ /* 0x00afe400078e0208 */
[----:B--2---:R-:W4:Y:S04]  /*0100*/  LDG.E R2, desc[UR6][R2.64] ;  /* 0x0000000602027981 */ /* 0x004f28000c1e1900 */
[----:B------:R-:W4:Y:S01]  /*0110*/  LDG.E R13, desc[UR6][R4.64] ;  /* 0x00000006040d7981 */ /* 0x000f22000c1e1900 */
[----:B------:R-:W-:-:S04]  /*0120*/  IADD3 R0, PT, PT, R11, R0, RZ ;  /* 0x000000000b007210 */ /* 0x000fc80007ffe0ff */
[----:B------:R-:W-:Y:S01]  /*0130*/  ISETP.GE.AND P0, PT, R0, UR5, PT ;  /* 0x0000000500007c0c */ /* 0x000fe2000bf06270 */
[----:B----4-:R-:W-:-:S05]  /*0140*/  FFMA R13, R2, UR8, R13 ;  /* 0x00000008020d7c23 */ /* 0x010fca000800000d */
[----:B------:R1:W-:Y:S07]  /*0150*/  STG.E desc[UR6][R4.64], R13 ;  /* 0x0000000d04007986 */ /* 0x0003ee000c101906 */
[----:B------:R-:W-:Y:S05]  /*0160*/  @!P0 BRA `(.L_x_0) ;  /* 0xfffffffc00dc8947 */ /* 0x000fea000383ffff */
[----:B------:R-:W-:Y:S05]  /*0170*/  EXIT ;  /* 0x000000000000794d */ /* 0x000fea0003800000 */
.L_x_1:
[----:B------:R-:W-:-:S00]  /*0180*/  BRA `(.L_x_1) ;  /* 0xfffffffc00fc7947 */ /* 0x000fc0000383ffff */
[----:B------:R-:W-:-:S00]  /*0190*/  NOP ;  /* 0x0000000000007918 */ /* 0x000fc00000000000 */
        /* <DEDUP_REMOVED lines=14> */
.L_x_2:


//--------------------- .nv.shared.reserved.0     --------------------------
	.section	.nv.shared.reserved.0,"aw",@nobits
	.weak		__nv_reservedSMEM_offset_0_alias
	.size		__nv_reservedSMEM_offset_0_alias, 0, 64
	.other		__nv_reservedSMEM_offset_0_alias,@"STO_CUDA_RESERVED_SHARED STV_DEFAULT"
__nv_reservedSMEM_offset_0_alias:
	.zero		0
	.zero		64


//--------------------- .nv.constant0._Z12saxpy_deviceiPfS_f --------------------------
	.section	.nv.constant0._Z12saxpy_deviceiPfS_f,"a",@progbits
	.sectionflags	@""
	.align	4
.nv.constant0._Z12saxpy_deviceiPfS_f:
	.zero		924


//--------------------- SYMBOLS --------------------------

	.type		.nv.reservedSmem.offset0,@object
	.size		.nv.reservedSmem.offset0,0x4
